	.headerflags	@"EF_CUDA_TEXMODE_UNIFIED EF_CUDA_64BIT_ADDRESS EF_CUDA_ACCELERATORS EF_CUDA_SM90 EF_CUDA_VIRTUAL_SM(EF_CUDA_SM90)"
	.elftype	@"ET_EXEC"


//--------------------- .nv.info                  --------------------------
	.section	.nv.info,"",@"SHT_CUDA_INFO"
	.align	4


	//----- nvinfo : EIATTR_REGCOUNT
	.align		4
        /*0000*/ 	.byte	0x04, 0x2f
        /*0002*/ 	.short	(.L_1 - .L_0)
	.align		4
.L_0:
        /*0004*/ 	.word	index@(triton_poi_fused_18)
        /*0008*/ 	.word	0x0000001e


	//----- nvinfo : EIATTR_MIN_STACK_SIZE
	.align		4
.L_1:
        /*000c*/ 	.byte	0x04, 0x12
        /*000e*/ 	.short	(.L_3 - .L_2)
	.align		4
.L_2:
        /*0010*/ 	.word	index@(triton_poi_fused_18)
        /*0014*/ 	.word	0x00000000


	//----- nvinfo : EIATTR_FRAME_SIZE
	.align		4
.L_3:
        /*0018*/ 	.byte	0x04, 0x11
        /*001a*/ 	.short	(.L_5 - .L_4)
	.align		4
.L_4:
        /*001c*/ 	.word	index@(triton_poi_fused_18)
        /*0020*/ 	.word	0x00000000


	//----- nvinfo : EIATTR_MIN_STACK_SIZE
	.align		4
.L_5:
        /*0024*/ 	.byte	0x04, 0x12
        /*0026*/ 	.short	(.L_7 - .L_6)
	.align		4
.L_6:
        /*0028*/ 	.word	index@(triton_poi_fused_18)
        /*002c*/ 	.word	0x00000000
.L_7:


//--------------------- .nv.info.triton_poi_fused_18 --------------------------
	.section	.nv.info.triton_poi_fused_18,"",@"SHT_CUDA_INFO"
	.sectionflags	@""
	.align	4


	//----- nvinfo : EIATTR_CUDA_API_VERSION
	.align		4
        /*0000*/ 	.byte	0x04, 0x37
        /*0002*/ 	.short	(.L_9 - .L_8)
.L_8:
        /*0004*/ 	.word	0x0000007c


	//----- nvinfo : EIATTR_KPARAM_INFO
	.align		4
.L_9:
        /*0008*/ 	.byte	0x04, 0x17
        /*000a*/ 	.short	(.L_11 - .L_10)
.L_10:
        /*000c*/ 	.word	0x00000000
        /*0010*/ 	.short	0x0003
        /*0012*/ 	.short	0x0014
        /*0014*/ 	.byte	0x00, 0xf0, 0x11, 0x00


	//----- nvinfo : EIATTR_KPARAM_INFO
	.align		4
.L_11:
        /*0018*/ 	.byte	0x04, 0x17
        /*001a*/ 	.short	(.L_13 - .L_12)
.L_12:
        /*001c*/ 	.word	0x00000000
        /*0020*/ 	.short	0x0002
        /*0022*/ 	.short	0x0010
        /*0024*/ 	.byte	0x00, 0xf0, 0x11, 0x00


	//----- nvinfo : EIATTR_KPARAM_INFO
	.align		4
.L_13:
        /*0028*/ 	.byte	0x04, 0x17
        /*002a*/ 	.short	(.L_15 - .L_14)
.L_14:
        /*002c*/ 	.word	0x00000000
        /*0030*/ 	.short	0x0001
        /*0032*/ 	.short	0x0008
        /*0034*/ 	.byte	0x00, 0xf4, 0x21, 0x00


	//----- nvinfo : EIATTR_KPARAM_INFO
	.align		4
.L_15:
        /*0038*/ 	.byte	0x04, 0x17
        /*003a*/ 	.short	(.L_17 - .L_16)
.L_16:
        /*003c*/ 	.word	0x00000000
        /*0040*/ 	.short	0x0000
        /*0042*/ 	.short	0x0000
        /*0044*/ 	.byte	0x00, 0xf4, 0x21, 0x00


	//----- nvinfo : EIATTR_SPARSE_MMA_MASK
	.align		4
.L_17:
        /*0048*/ 	.byte	0x03, 0x50
        /*004a*/ 	.short	0x0000


	//----- nvinfo : EIATTR_MAXREG_COUNT
	.align		4
        /*004c*/ 	.byte	0x03, 0x1b
        /*004e*/ 	.short	0x00ff


	//----- nvinfo : EIATTR_EXIT_INSTR_OFFSETS
	.align		4
        /*0050*/ 	.byte	0x04, 0x1c
        /*0052*/ 	.short	(.L_19 - .L_18)


	//   ....[0]....
.L_18:
        /*0054*/ 	.word	0x000006c0


	//   ....[1]....
        /*0058*/ 	.word	0x00000710


	//----- nvinfo : EIATTR_REQNTID
	.align		4
.L_19:
        /*005c*/ 	.byte	0x04, 0x10
        /*005e*/ 	.short	(.L_21 - .L_20)
.L_20:
        /*0060*/ 	.word	0x00000080
        /*0064*/ 	.word	0x00000001
        /*0068*/ 	.word	0x00000001


	//----- nvinfo : EIATTR_CBANK_PARAM_SIZE
	.align		4
.L_21:
        /*006c*/ 	.byte	0x03, 0x19
        /*006e*/ 	.short	0x0018


	//----- nvinfo : EIATTR_PARAM_CBANK
	.align		4
        /*0070*/ 	.byte	0x04, 0x0a
        /*0072*/ 	.short	(.L_23 - .L_22)
	.align		4
.L_22:
        /*0074*/ 	.word	index@(.nv.constant0.triton_poi_fused_18)
        /*0078*/ 	.short	0x0210
        /*007a*/ 	.short	0x0018


	//----- nvinfo : EIATTR_SW_WAR
	.align		4
.L_23:
        /*007c*/ 	.byte	0x04, 0x36
        /*007e*/ 	.short	(.L_25 - .L_24)
.L_24:
        /*0080*/ 	.word	0x00000008
.L_25:


//--------------------- .nv.callgraph             --------------------------
	.section	.nv.callgraph,"",@"SHT_CUDA_CALLGRAPH"
	.align	4
	.sectionentsize	8
	.align		4
        /*0000*/ 	.word	0x00000000
	.align		4
        /*0004*/ 	.word	0xffffffff
	.align		4
        /*0008*/ 	.word	0x00000000
	.align		4
        /*000c*/ 	.word	0xfffffffe
	.align		4
        /*0010*/ 	.word	0x00000000
	.align		4
        /*0014*/ 	.word	0xfffffffd
	.align		4
        /*0018*/ 	.word	0x00000000
	.align		4
        /*001c*/ 	.word	0xfffffffc


//--------------------- .text.triton_poi_fused_18 --------------------------
	.section	.text.triton_poi_fused_18,"ax",@progbits
	.sectionflags	@"SHF_BARRIERS=1"
	.align	128
        .global         triton_poi_fused_18
        .type           triton_poi_fused_18,@function
        .size           triton_poi_fused_18,(.L_x_1 - triton_poi_fused_18)
        .other          triton_poi_fused_18,@"STO_CUDA_ENTRY STV_DEFAULT"
triton_poi_fused_18:
.text.triton_poi_fused_18:
[----:B------:R-:W0:Y:S01]  /*0000*/  LDC R1, c[0x0][0x28] ;  /* 0x00000a00ff017b82 */ /* 0x000e220000000800 */
[----:B------:R-:W1:Y:S07]  /*0010*/  S2R R19, SR_CTAID.Z ;  /* 0x0000000000137919 */ /* 0x000e6e0000002700 */
[----:B------:R-:W1:Y:S01]  /*0020*/  S2UR UR4, SR_CTAID.Y ;  /* 0x00000000000479c3 */ /* 0x000e620000002600 */
[----:B------:R-:W-:Y:S01]  /*0030*/  IMAD.MOV.U32 R14, RZ, RZ, RZ ;  /* 0x000000ffff0e7224 */ /* 0x000fe200078e00ff */
[----:B------:R-:W-:Y:S01]  /*0040*/  ULDC.64 UR6, c[0x0][0x208] ;  /* 0x0000820000067ab9 */ /* 0x000fe20000000a00 */
[----:B------:R-:W2:Y:S01]  /*0050*/  S2R R15, SR_CTAID.X ;  /* 0x00000000000f7919 */ /* 0x000ea20000002500 */
[----:B------:R-:W3:Y:S04]  /*0060*/  S2R R18, SR_TID.X ;  /* 0x0000000000127919 */ /* 0x000ee80000002100 */
[----:B------:R-:W1:Y:S08]  /*0070*/  LDC R0, c[0x0][0x10] ;  /* 0x00000400ff007b82 */ /* 0x000e700000000800 */
[----:B------:R-:W4:Y:S01]  /*0080*/  LDC.64 R16, c[0x0][0x210] ;  /* 0x00008400ff107b82 */ /* 0x000f220000000a00 */
[----:B-1----:R-:W-:-:S02]  /*0090*/  IMAD R19, R19, R0, UR4 ;  /* 0x0000000413137e24 */ /* 0x002fc4000f8e0200 */
[----:B--2---:R-:W-:Y:S02]  /*00a0*/  IMAD.SHL.U32 R15, R15, 0x10, RZ ;  /* 0x000000100f0f7824 */ /* 0x004fe400078e00ff */
[----:B------:R-:W-:Y:S01]  /*00b0*/  IMAD.SHL.U32 R19, R19, 0x40, RZ ;  /* 0x0000004013137824 */ /* 0x000fe200078e00ff */
[----:B---3--:R-:W-:Y:S02]  /*00c0*/  SHF.R.U32.HI R0, RZ, 0x4, R18 ;  /* 0x00000004ff007819 */ /* 0x008fe40000011612 */
[----:B------:R-:W-:Y:S02]  /*00d0*/  LOP3.LUT R4, R15, 0xf, R18, 0xf8, !PT ;  /* 0x0000000f0f047812 */ /* 0x000fe400078ef812 */
[----:B------:R-:W-:Y:S02]  /*00e0*/  SGXT.U32 R0, R0, 0x3 ;  /* 0x000000030000781a */ /* 0x000fe40000000000 */
[----:B------:R-:W-:Y:S02]  /*00f0*/  ISETP.GE.AND P0, PT, R4, 0x9, PT ;  /* 0x000000090400780c */ /* 0x000fe40003f06270 */
[----:B------:R-:W-:-:S02]  /*0100*/  LOP3.LUT R3, R19, 0x8, R0, 0xfe, !PT ;  /* 0x0000000813037812 */ /* 0x000fc400078efe00 */
[----:B------:R-:W-:Y:S02]  /*0110*/  LOP3.LUT R2, R19, R0, RZ, 0xfc, !PT ;  /* 0x0000000013027212 */ /* 0x000fe400078efcff */
[C---:B------:R-:W-:Y:S01]  /*0120*/  ISETP.LT.AND P2, PT, R3.reuse, 0x10000, !P0 ;  /* 0x000100000300780c */ /* 0x040fe20004741270 */
[--C-:B------:R-:W-:Y:S01]  /*0130*/  IMAD R3, R3, 0x9, R4.reuse ;  /* 0x0000000903037824 */ /* 0x100fe200078e0204 */
[----:B------:R-:W-:Y:S01]  /*0140*/  LOP3.LUT R6, R19, 0x10, R0, 0xfe, !PT ;  /* 0x0000001013067812 */ /* 0x000fe200078efe00 */
[C---:B------:R-:W-:Y:S01]  /*0150*/  IMAD R5, R2.reuse, 0x9, R4 ;  /* 0x0000000902057824 */ /* 0x040fe200078e0204 */
[----:B------:R-:W-:Y:S02]  /*0160*/  LOP3.LUT R7, R19, 0x18, R0, 0xfe, !PT ;  /* 0x0000001813077812 */ /* 0x000fe400078efe00 */
[----:B------:R-:W-:Y:S01]  /*0170*/  ISETP.LT.AND P1, PT, R2, 0x10000, !P0 ;  /* 0x000100000200780c */ /* 0x000fe20004721270 */
[----:B----4-:R-:W-:Y:S01]  /*0180*/  IMAD.WIDE R2, R3, 0x4, R16 ;  /* 0x0000000403027825 */ /* 0x010fe200078e0210 */
[----:B------:R-:W-:-:S02]  /*0190*/  ISETP.LT.AND P6, PT, R6, 0x10000, !P0 ;  /* 0x000100000600780c */ /* 0x000fc400047c1270 */
[----:B------:R-:W-:Y:S02]  /*01a0*/  LOP3.LUT R8, R19, 0x20, R0, 0xfe, !PT ;  /* 0x0000002013087812 */ /* 0x000fe400078efe00 */
[----:B------:R-:W-:Y:S01]  /*01b0*/  ISETP.LT.AND P5, PT, R7, 0x10000, !P0 ;  /* 0x000100000700780c */ /* 0x000fe200047a1270 */
[----:B------:R1:W2:Y:S01]  /*01c0*/  @P2 LDG.E.EL R14, desc[UR6][R2.64] ;  /* 0x00000006020e2981 */ /* 0x0002a2000c2e1900 */
[----:B------:R-:W-:Y:S02]  /*01d0*/  LOP3.LUT R4, R19, 0x28, R0, 0xfe, !PT ;  /* 0x0000002813047812 */ /* 0x000fe400078efe00 */
[----:B------:R-:W-:Y:S02]  /*01e0*/  LOP3.LUT R6, R19, 0x30, R0, 0xfe, !PT ;  /* 0x0000003013067812 */ /* 0x000fe400078efe00 */
[----:B------:R-:W-:Y:S02]  /*01f0*/  LOP3.LUT R7, R19, 0x38, R0, 0xfe, !PT ;  /* 0x0000003813077812 */ /* 0x000fe400078efe00 */
[----:B------:R-:W-:-:S02]  /*0200*/  ISETP.LT.AND P4, PT, R8, 0x10000, !P0 ;  /* 0x000100000800780c */ /* 0x000fc40004781270 */
[----:B------:R-:W-:Y:S02]  /*0210*/  ISETP.LT.AND P3, PT, R4, 0x10000, !P0 ;  /* 0x000100000400780c */ /* 0x000fe40004761270 */
[----:B------:R-:W-:Y:S02]  /*0220*/  ISETP.LT.AND P2, PT, R6, 0x10000, !P0 ;  /* 0x000100000600780c */ /* 0x000fe40004741270 */
[----:B------:R-:W-:Y:S01]  /*0230*/  ISETP.LT.AND P0, PT, R7, 0x10000, !P0 ;  /* 0x000100000700780c */ /* 0x000fe20004701270 */
[C---:B------:R-:W-:Y:S02]  /*0240*/  VIADD R7, R5.reuse, 0x90 ;  /* 0x0000009005077836 */ /* 0x040fe40000000000 */
[C---:B------:R-:W-:Y:S02]  /*0250*/  VIADD R9, R5.reuse, 0xd8 ;  /* 0x000000d805097836 */ /* 0x040fe40000000000 */
[C---:B------:R-:W-:Y:S02]  /*0260*/  VIADD R11, R5.reuse, 0x120 ;  /* 0x00000120050b7836 */ /* 0x040fe40000000000 */
[----:B------:R-:W-:-:S02]  /*0270*/  VIADD R13, R5, 0x168 ;  /* 0x00000168050d7836 */ /* 0x000fc40000000000 */
[C---:B------:R-:W-:Y:S02]  /*0280*/  VIADD R23, R5.reuse, 0x1b0 ;  /* 0x000001b005177836 */ /* 0x040fe40000000000 */
[C---:B------:R-:W-:Y:S02]  /*0290*/  VIADD R25, R5.reuse, 0x1f8 ;  /* 0x000001f805197836 */ /* 0x040fe40000000000 */
[----:B-1----:R-:W-:-:S04]  /*02a0*/  IMAD.WIDE R2, R5, 0x4, R16 ;  /* 0x0000000405027825 */ /* 0x002fc800078e0210 */
[----:B------:R-:W-:-:S04]  /*02b0*/  IMAD.WIDE R4, R7, 0x4, R16 ;  /* 0x0000000407047825 */ /* 0x000fc800078e0210 */
[----:B------:R-:W-:-:S04]  /*02c0*/  IMAD.WIDE R6, R9, 0x4, R16 ;  /* 0x0000000409067825 */ /* 0x000fc800078e0210 */
[----:B------:R-:W-:Y:S01]  /*02d0*/  IMAD.WIDE R8, R11, 0x4, R16 ;  /* 0x000000040b087825 */ /* 0x000fe200078e0210 */
[----:B------:R-:W-:-:S03]  /*02e0*/  CS2R R20, SRZ ;  /* 0x0000000000147805 */ /* 0x000fc6000001ff00 */
[----:B------:R-:W-:-:S03]  /*02f0*/  IMAD.WIDE R10, R13, 0x4, R16 ;  /* 0x000000040d0a7825 */ /* 0x000fc600078e0210 */
[----:B------:R1:W3:Y:S01]  /*0300*/  @P6 LDG.E.EL R20, desc[UR6][R4.64] ;  /* 0x0000000604146981 */ /* 0x0002e2000c2e1900 */
[--C-:B------:R-:W-:Y:S01]  /*0310*/  IMAD.WIDE R12, R23, 0x4, R16.reuse ;  /* 0x00000004170c7825 */ /* 0x100fe200078e0210 */
[----:B------:R-:W-:Y:S02]  /*0320*/  CS2R R22, SRZ ;  /* 0x0000000000167805 */ /* 0x000fe4000001ff00 */
[----:B------:R-:W4:Y:S01]  /*0330*/  @P5 LDG.E.EL R21, desc[UR6][R6.64] ;  /* 0x0000000606155981 */ /* 0x000f22000c2e1900 */
[----:B------:R-:W-:Y:S01]  /*0340*/  IMAD.WIDE R16, R25, 0x4, R16 ;  /* 0x0000000419107825 */ /* 0x000fe200078e0210 */
[----:B------:R-:W-:Y:S02]  /*0350*/  CS2R R24, SRZ ;  /* 0x0000000000187805 */ /* 0x000fe4000001ff00 */
[----:B------:R-:W5:Y:S01]  /*0360*/  @P4 LDG.E.EL R22, desc[UR6][R8.64] ;  /* 0x0000000608164981 */ /* 0x000f62000c2e1900 */
[----:B------:R-:W-:-:S03]  /*0370*/  IMAD.MOV.U32 R26, RZ, RZ, RZ ;  /* 0x000000ffff1a7224 */ /* 0x000fc600078e00ff */
[----:B------:R-:W5:Y:S04]  /*0380*/  @P3 LDG.E.EL R24, desc[UR6][R10.64] ;  /* 0x000000060a183981 */ /* 0x000f68000c2e1900 */
[----:B------:R1:W5:Y:S04]  /*0390*/  @P2 LDG.E.EL R23, desc[UR6][R12.64] ;  /* 0x000000060c172981 */ /* 0x000368000c2e1900 */
[----:B------:R1:W5:Y:S04]  /*03a0*/  @P1 LDG.E.EL R25, desc[UR6][R2.64] ;  /* 0x0000000602191981 */ /* 0x000368000c2e1900 */
[----:B------:R-:W5:Y:S01]  /*03b0*/  @P0 LDG.E.EL R26, desc[UR6][R16.64] ;  /* 0x00000006101a0981 */ /* 0x000f62000c2e1900 */
[----:B------:R-:W1:Y:S01]  /*03c0*/  S2R R27, SR_TID.X ;  /* 0x00000000001b7919 */ /* 0x000e620000002100 */
[----:B------:R-:W1:Y:S01]  /*03d0*/  S2UR UR5, SR_CgaCtaId ;  /* 0x00000000000579c3 */ /* 0x000e620000008800 */
[----:B------:R-:W-:-:S02]  /*03e0*/  UMOV UR4, 0x400 ;  /* 0x0000040000047882 */ /* 0x000fc40000000000 */
[----:B01----:R-:W-:Y:S01]  /*03f0*/  UPRMT UR4, UR5, 0x654, UR4 ;  /* 0x0000065405047896 */ /* 0x003fe20008000004 */
[----:B------:R-:W-:Y:S01]  /*0400*/  IMAD.SHL.U32 R4, R27, 0x40, RZ ;  /* 0x000000401b047824 */ /* 0x000fe200078e00ff */
[----:B------:R-:W-:-:S04]  /*0410*/  SHF.R.U32.HI R5, RZ, 0x4, R27 ;  /* 0x00000004ff057819 */ /* 0x000fc8000001161b */
[----:B------:R-:W-:Y:S02]  /*0420*/  SGXT.U32 R5, R5, 0x3 ;  /* 0x000000030505781a */ /* 0x000fe40000000000 */
[----:B------:R-:W-:-:S04]  /*0430*/  LOP3.LUT R4, R4, 0x3c0, RZ, 0xc0, !PT ;  /* 0x000003c004047812 */ /* 0x000fc800078ec0ff */
[C---:B------:R-:W-:Y:S02]  /*0440*/  LOP3.LUT R5, R4.reuse, R5, RZ, 0xfc, !PT ;  /* 0x0000000504057212 */ /* 0x040fe400078efcff */
[----:B------:R-:W-:-:S05]  /*0450*/  LEA.HI R4, R4, UR4, RZ, 0x1e ;  /* 0x0000000404047c11 */ /* 0x000fca000f8ff0ff */
[----:B------:R-:W-:Y:S01]  /*0460*/  IMAD R13, R5, 0x4, R4 ;  /* 0x00000004050d7824 */ /* 0x000fe200078e0204 */
[C---:B------:R-:W-:Y:S01]  /*0470*/  LOP3.LUT R2, R27.reuse, 0x70, RZ, 0xc0, !PT ;  /* 0x000000701b027812 */ /* 0x040fe200078ec0ff */
[----:B------:R-:W-:-:S04]  /*0480*/  IMAD.SHL.U32 R8, R27, 0x4, RZ ;  /* 0x000000041b087824 */ /* 0x000fc800078e00ff */
[----:B------:R-:W-:Y:S01]  /*0490*/  VIADD R3, R2, UR4 ;  /* 0x0000000402037c36 */ /* 0x000fe20008000000 */
[----:B------:R-:W-:-:S05]  /*04a0*/  LOP3.LUT R8, R8, 0x1fc, RZ, 0xc0, !PT ;  /* 0x000001fc08087812 */ /* 0x000fca00078ec0ff */
[----:B------:R-:W-:Y:S02]  /*04b0*/  IMAD R4, R8, 0x4, R3 ;  /* 0x0000000408047824 */ /* 0x000fe400078e0203 */
[----:B------:R-:W-:Y:S01]  /*04c0*/  IMAD.SHL.U32 R18, R18, 0x4, RZ ;  /* 0x0000000412127824 */ /* 0x000fe200078e00ff */
[----:B------:R-:W0:Y:S04]  /*04d0*/  LDC.64 R2, c[0x0][0x218] ;  /* 0x00008600ff027b82 */ /* 0x000e280000000a00 */
[----:B------:R-:W-:-:S04]  /*04e0*/  LOP3.LUT R18, R19, 0x3c, R18, 0xf8, !PT ;  /* 0x0000003c13127812 */ /* 0x000fc800078ef812 */
[----:B------:R-:W-:-:S04]  /*04f0*/  SHF.R.S32.HI R9, RZ, 0x1f, R18 ;  /* 0x0000001fff097819 */ /* 0x000fc80000011412 */
[----:B------:R-:W-:-:S04]  /*0500*/  LEA.HI R9, R9, R18, RZ, 0x8 ;  /* 0x0000001209097211 */ /* 0x000fc800078f40ff */
[----:B------:R-:W-:Y:S02]  /*0510*/  LOP3.LUT R11, R9, 0xffffff00, RZ, 0xc0, !PT ;  /* 0xffffff00090b7812 */ /* 0x000fe400078ec0ff */
[----:B------:R-:W-:Y:S02]  /*0520*/  SHF.R.S32.HI R10, RZ, 0x8, R9 ;  /* 0x00000008ff0a7819 */ /* 0x000fe40000011409 */
[C---:B------:R-:W-:Y:S01]  /*0530*/  ISETP.GE.AND P0, PT, R18.reuse, 0x10000, PT ;  /* 0x000100001200780c */ /* 0x040fe20003f06270 */
[----:B------:R-:W-:Y:S01]  /*0540*/  IMAD.IADD R11, R18, 0x1, -R11 ;  /* 0x00000001120b7824 */ /* 0x000fe200078e0a0b */
[----:B------:R-:W-:Y:S02]  /*0550*/  LOP3.LUT R9, R15, R0, RZ, 0xfc, !PT ;  /* 0x000000000f097212 */ /* 0x000fe400078efcff */
[----:B------:R-:W-:Y:S01]  /*0560*/  LOP3.LUT R0, R15, 0x8, R0, 0xfe, !PT ;  /* 0x000000080f007812 */ /* 0x000fe200078efe00 */
[----:B------:R-:W-:Y:S01]  /*0570*/  IMAD R12, R10, 0x900, R11 ;  /* 0x000009000a0c7824 */ /* 0x000fe200078e020b */
[----:B------:R-:W-:-:S02]  /*0580*/  ISETP.LT.AND P1, PT, R9, 0x9, !P0 ;  /* 0x000000090900780c */ /* 0x000fc40004721270 */
[----:B------:R-:W-:Y:S01]  /*0590*/  ISETP.LT.AND P0, PT, R0, 0x9, !P0 ;  /* 0x000000090000780c */ /* 0x000fe20004701270 */
[----:B------:R-:W-:-:S04]  /*05a0*/  IMAD R11, R9, 0x100, R12 ;  /* 0x00000100090b7824 */ /* 0x000fc800078e020c */
[----:B0-----:R-:W-:Y:S01]  /*05b0*/  IMAD.WIDE R10, R11, 0x4, R2 ;  /* 0x000000040b0a7825 */ /* 0x001fe200078e0202 */
[----:B--2---:R-:W-:Y:S04]  /*05c0*/  STS [R13+0x20], R14 ;  /* 0x0000200e0d007388 */ /* 0x004fe80000000800 */
[----:B---3--:R-:W-:Y:S04]  /*05d0*/  STS [R13+0x40], R20 ;  /* 0x000040140d007388 */ /* 0x008fe80000000800 */
[----:B----4-:R-:W-:Y:S04]  /*05e0*/  STS [R13+0x60], R21 ;  /* 0x000060150d007388 */ /* 0x010fe80000000800 */
[----:B-----5:R-:W-:Y:S04]  /*05f0*/  STS [R13+0x80], R22 ;  /* 0x000080160d007388 */ /* 0x020fe80000000800 */
[----:B------:R-:W-:Y:S04]  /*0600*/  STS [R13+0xa0], R24 ;  /* 0x0000a0180d007388 */ /* 0x000fe80000000800 */
[----:B------:R-:W-:Y:S04]  /*0610*/  STS [R13+0xc0], R23 ;  /* 0x0000c0170d007388 */ /* 0x000fe80000000800 */
[----:B------:R-:W-:Y:S04]  /*0620*/  STS [R13], R25 ;  /* 0x000000190d007388 */ /* 0x000fe80000000800 */
[----:B------:R0:W-:Y:S01]  /*0630*/  STS [R13+0xe0], R26 ;  /* 0x0000e01a0d007388 */ /* 0x0001e20000000800 */
[----:B------:R-:W-:Y:S06]  /*0640*/  BAR.SYNC.DEFER_BLOCKING 0x0 ;  /* 0x0000000000007b1d */ /* 0x000fec0000010000 */
[----:B------:R-:W1:Y:S01]  /*0650*/  LDS.128 R4, [R4] ;  /* 0x0000000004047984 */ /* 0x000e620000000c00 */
[----:B0-----:R-:W-:-:S04]  /*0660*/  LOP3.LUT R13, R8, 0x200, RZ, 0xfc, !PT ;  /* 0x00000200080d7812 */ /* 0x001fc800078efcff */
[----:B------:R-:W-:-:S04]  /*0670*/  SHF.R.U32.HI R13, RZ, 0x2, R13 ;  /* 0x00000002ff0d7819 */ /* 0x000fc8000001160d */
[----:B------:R-:W-:-:S05]  /*0680*/  LOP3.LUT R13, R13, 0xf0, RZ, 0xc0, !PT ;  /* 0x000000f00d0d7812 */ /* 0x000fca00078ec0ff */
[----:B------:R-:W-:-:S04]  /*0690*/  VIADD R13, R13, UR4 ;  /* 0x000000040d0d7c36 */ /* 0x000fc80008000000 */
[----:B------:R-:W-:Y:S01]  /*06a0*/  IMAD R13, R8, 0x4, R13 ;  /* 0x00000004080d7824 */ /* 0x000fe200078e020d */
[----:B-1----:R0:W-:Y:S02]  /*06b0*/  @P1 STG.E.128 desc[UR6][R10.64], R4 ;  /* 0x000000040a001986 */ /* 0x0021e4000c101d06 */
[----:B0-----:R-:W-:Y:S05]  /*06c0*/  @!P0 EXIT ;  /* 0x000000000000894d */ /* 0x001fea0003800000 */
[----:B0-----:R-:W0:Y:S01]  /*06d0*/  LDS.128 R8, [R13+0x800] ;  /* 0x000800000d087984 */ /* 0x001e220000000c00 */
[----:B------:R-:W-:-:S04]  /*06e0*/  IMAD R5, R0, 0x100, R12 ;  /* 0x0000010000057824 */ /* 0x000fc800078e020c */
[----:B------:R-:W-:-:S05]  /*06f0*/  IMAD.WIDE R2, R5, 0x4, R2 ;  /* 0x0000000405027825 */ /* 0x000fca00078e0202 */
[----:B0-----:R-:W-:Y:S01]  /*0700*/  STG.E.128 desc[UR6][R2.64], R8 ;  /* 0x0000000802007986 */ /* 0x001fe2000c101d06 */
[----:B------:R-:W-:Y:S05]  /*0710*/  EXIT ;  /* 0x000000000000794d */ /* 0x000fea0003800000 */
.L_x_0:
[----:B------:R-:W-:-:S00]  /*0720*/  BRA `(.L_x_0) ;  /* 0xfffffffc00fc7947 */ /* 0x000fc0000383ffff */
[----:B------:R-:W-:-:S00]  /*0730*/  NOP ;  /* 0x0000000000007918 */ /* 0x000fc00000000000 */
        /* <DEDUP_REMOVED lines=12> */
.L_x_1:


//--------------------- .nv.shared.triton_poi_fused_18 --------------------------
	.section	.nv.shared.triton_poi_fused_18,"aw",@nobits
	.sectionflags	@""
	.align	16
	.zero		1024


//--------------------- .nv.constant0.triton_poi_fused_18 --------------------------
	.section	.nv.constant0.triton_poi_fused_18,"a",@progbits
	.sectionflags	@""
	.align	4
.nv.constant0.triton_poi_fused_18:
	.zero		552
